	.headerflags	@"EF_CUDA_TEXMODE_UNIFIED EF_CUDA_64BIT_ADDRESS EF_CUDA_ACCELERATORS EF_CUDA_SM90 EF_CUDA_VIRTUAL_SM(EF_CUDA_SM90)"
	.elftype	@"ET_EXEC"


//--------------------- .nv.info                  --------------------------
	.section	.nv.info,"",@"SHT_CUDA_INFO"
	.align	4


	//----- nvinfo : EIATTR_REGCOUNT
	.align		4
        /*0000*/ 	.byte	0x04, 0x2f
        /*0002*/ 	.short	(.L_3 - .L_2)
	.align		4
.L_2:
        /*0004*/ 	.word	index@(triton_poi_fused__native_batch_norm_legit_no_training_leaky_relu_leaky_relu_backward_2)
        /*0008*/ 	.word	0x00000012


	//----- nvinfo : EIATTR_MIN_STACK_SIZE
	.align		4
.L_3:
        /*000c*/ 	.byte	0x04, 0x12
        /*000e*/ 	.short	(.L_5 - .L_4)
	.align		4
.L_4:
        /*0010*/ 	.word	index@(triton_poi_fused__native_batch_norm_legit_no_training_leaky_relu_leaky_relu_backward_2)
        /*0014*/ 	.word	0x00000000


	//----- nvinfo : EIATTR_FRAME_SIZE
	.align		4
.L_5:
        /*0018*/ 	.byte	0x04, 0x11
        /*001a*/ 	.short	(.L_7 - .L_6)
	.align		4
.L_6:
        /*001c*/ 	.word	index@(triton_poi_fused__native_batch_norm_legit_no_training_leaky_relu_leaky_relu_backward_2)
        /*0020*/ 	.word	0x00000000


	//----- nvinfo : EIATTR_MIN_STACK_SIZE
	.align		4
.L_7:
        /*0024*/ 	.byte	0x04, 0x12
        /*0026*/ 	.short	(.L_9 - .L_8)
	.align		4
.L_8:
        /*0028*/ 	.word	index@(triton_poi_fused__native_batch_norm_legit_no_training_leaky_relu_leaky_relu_backward_2)
        /*002c*/ 	.word	0x00000000
.L_9:


//--------------------- .nv.info.triton_poi_fused__native_batch_norm_legit_no_training_leaky_relu_leaky_relu_backward_2 --------------------------
	.section	.nv.info.triton_poi_fused__native_batch_norm_legit_no_training_leaky_relu_leaky_relu_backward_2,"",@"SHT_CUDA_INFO"
	.sectionflags	@""
	.align	4


	//----- nvinfo : EIATTR_CUDA_API_VERSION
	.align		4
        /*0000*/ 	.byte	0x04, 0x37
        /*0002*/ 	.short	(.L_11 - .L_10)
.L_10:
        /*0004*/ 	.word	0x0000007c


	//----- nvinfo : EIATTR_KPARAM_INFO
	.align		4
.L_11:
        /*0008*/ 	.byte	0x04, 0x17
        /*000a*/ 	.short	(.L_13 - .L_12)
.L_12:
        /*000c*/ 	.word	0x00000000
        /*0010*/ 	.short	0x0007
        /*0012*/ 	.short	0x0038
        /*0014*/ 	.byte	0x00, 0xf0, 0x11, 0x00


	//----- nvinfo : EIATTR_KPARAM_INFO
	.align		4
.L_13:
        /*0018*/ 	.byte	0x04, 0x17
        /*001a*/ 	.short	(.L_15 - .L_14)
.L_14:
        /*001c*/ 	.word	0x00000000
        /*0020*/ 	.short	0x0006
        /*0022*/ 	.short	0x0030
        /*0024*/ 	.byte	0x00, 0xf4, 0x21, 0x00


	//----- nvinfo : EIATTR_KPARAM_INFO
	.align		4
.L_15:
        /*0028*/ 	.byte	0x04, 0x17
        /*002a*/ 	.short	(.L_17 - .L_16)
.L_16:
        /*002c*/ 	.word	0x00000000
        /*0030*/ 	.short	0x0005
        /*0032*/ 	.short	0x0028
        /*0034*/ 	.byte	0x00, 0xf4, 0x21, 0x00


	//----- nvinfo : EIATTR_KPARAM_INFO
	.align		4
.L_17:
        /*0038*/ 	.byte	0x04, 0x17
        /*003a*/ 	.short	(.L_19 - .L_18)
.L_18:
        /*003c*/ 	.word	0x00000000
        /*0040*/ 	.short	0x0004
        /*0042*/ 	.short	0x0020
        /*0044*/ 	.byte	0x00, 0xf4, 0x21, 0x00


	//----- nvinfo : EIATTR_KPARAM_INFO
	.align		4
.L_19:
        /*0048*/ 	.byte	0x04, 0x17
        /*004a*/ 	.short	(.L_21 - .L_20)
.L_20:
        /*004c*/ 	.word	0x00000000
        /*0050*/ 	.short	0x0003
        /*0052*/ 	.short	0x0018
        /*0054*/ 	.byte	0x00, 0xf4, 0x21, 0x00


	//----- nvinfo : EIATTR_KPARAM_INFO
	.align		4
.L_21:
        /*0058*/ 	.byte	0x04, 0x17
        /*005a*/ 	.short	(.L_23 - .L_22)
.L_22:
        /*005c*/ 	.word	0x00000000
        /*0060*/ 	.short	0x0002
        /*0062*/ 	.short	0x0010
        /*0064*/ 	.byte	0x00, 0xf4, 0x21, 0x00


	//----- nvinfo : EIATTR_KPARAM_INFO
	.align		4
.L_23:
        /*0068*/ 	.byte	0x04, 0x17
        /*006a*/ 	.short	(.L_25 - .L_24)
.L_24:
        /*006c*/ 	.word	0x00000000
        /*0070*/ 	.short	0x0001
        /*0072*/ 	.short	0x0008
        /*0074*/ 	.byte	0x00, 0xf4, 0x21, 0x00


	//----- nvinfo : EIATTR_KPARAM_INFO
	.align		4
.L_25:
        /*0078*/ 	.byte	0x04, 0x17
        /*007a*/ 	.short	(.L_27 - .L_26)
.L_26:
        /*007c*/ 	.word	0x00000000
        /*0080*/ 	.short	0x0000
        /*0082*/ 	.short	0x0000
        /*0084*/ 	.byte	0x00, 0xf4, 0x21, 0x00


	//----- nvinfo : EIATTR_SPARSE_MMA_MASK
	.align		4
.L_27:
        /*0088*/ 	.byte	0x03, 0x50
        /*008a*/ 	.short	0x0000


	//----- nvinfo : EIATTR_MAXREG_COUNT
	.align		4
        /*008c*/ 	.byte	0x03, 0x1b
        /*008e*/ 	.short	0x00ff


	//----- nvinfo : EIATTR_EXIT_INSTR_OFFSETS
	.align		4
        /*0090*/ 	.byte	0x04, 0x1c
        /*0092*/ 	.short	(.L_29 - .L_28)


	//   ....[0]....
.L_28:
        /*0094*/ 	.word	0x00000380


	//   ....[1]....
        /*0098*/ 	.word	0x000003a0


	//----- nvinfo : EIATTR_REQNTID
	.align		4
.L_29:
        /*009c*/ 	.byte	0x04, 0x10
        /*009e*/ 	.short	(.L_31 - .L_30)
.L_30:
        /*00a0*/ 	.word	0x00000080
        /*00a4*/ 	.word	0x00000001
        /*00a8*/ 	.word	0x00000001


	//----- nvinfo : EIATTR_CBANK_PARAM_SIZE
	.align		4
.L_31:
        /*00ac*/ 	.byte	0x03, 0x19
        /*00ae*/ 	.short	0x003c


	//----- nvinfo : EIATTR_PARAM_CBANK
	.align		4
        /*00b0*/ 	.byte	0x04, 0x0a
        /*00b2*/ 	.short	(.L_33 - .L_32)
	.align		4
.L_32:
        /*00b4*/ 	.word	index@(.nv.constant0.triton_poi_fused__native_batch_norm_legit_no_training_leaky_relu_leaky_relu_backward_2)
        /*00b8*/ 	.short	0x0210
        /*00ba*/ 	.short	0x003c


	//----- nvinfo : EIATTR_SW_WAR
	.align		4
.L_33:
        /*00bc*/ 	.byte	0x04, 0x36
        /*00be*/ 	.short	(.L_35 - .L_34)
.L_34:
        /*00c0*/ 	.word	0x00000008
.L_35:


//--------------------- .nv.callgraph             --------------------------
	.section	.nv.callgraph,"",@"SHT_CUDA_CALLGRAPH"
	.align	4
	.sectionentsize	8
	.align		4
        /*0000*/ 	.word	0x00000000
	.align		4
        /*0004*/ 	.word	0xffffffff
	.align		4
        /*0008*/ 	.word	0x00000000
	.align		4
        /*000c*/ 	.word	0xfffffffe
	.align		4
        /*0010*/ 	.word	0x00000000
	.align		4
        /*0014*/ 	.word	0xfffffffd
	.align		4
        /*0018*/ 	.word	0x00000000
	.align		4
        /*001c*/ 	.word	0xfffffffc


//--------------------- .nv.constant4             --------------------------
	.section	.nv.constant4,"a",@progbits
	.align	8
	.align		8
.nv.constant4:
        /*0000*/ 	.dword	_$_str
	.align		8
        /*0008*/ 	.dword	_$_str_$_2


//--------------------- .text.triton_poi_fused__native_batch_norm_legit_no_training_leaky_relu_leaky_relu_backward_2 --------------------------
	.section	.text.triton_poi_fused__native_batch_norm_legit_no_training_leaky_relu_leaky_relu_backward_2,"ax",@progbits
	.align	128
        .global         triton_poi_fused__native_batch_norm_legit_no_training_leaky_relu_leaky_relu_backward_2
        .type           triton_poi_fused__native_batch_norm_legit_no_training_leaky_relu_leaky_relu_backward_2,@function
        .size           triton_poi_fused__native_batch_norm_legit_no_training_leaky_relu_leaky_relu_backward_2,(.L_x_1 - triton_poi_fused__native_batch_norm_legit_no_training_leaky_relu_leaky_relu_backward_2)
        .other          triton_poi_fused__native_batch_norm_legit_no_training_leaky_relu_leaky_relu_backward_2,@"STO_CUDA_ENTRY STV_DEFAULT"
triton_poi_fused__native_batch_norm_legit_no_training_leaky_relu_leaky_relu_backward_2:
.text.triton_poi_fused__native_batch_norm_legit_no_training_leaky_relu_leaky_relu_backward_2:
[----:B------:R-:W0:Y:S01]  /*0000*/  LDC R1, c[0x0][0x28] ;  /* 0x00000a00ff017b82 */ /* 0x000e220000000800 */
[----:B------:R-:W1:Y:S07]  /*0010*/  S2R R0, SR_TID.X ;  /* 0x0000000000007919 */ /* 0x000e6e0000002100 */
[----:B------:R-:W2:Y:S01]  /*0020*/  LDC.64 R6, c[0x0][0x228] ;  /* 0x00008a00ff067b82 */ /* 0x000ea20000000a00 */
[----:B------:R-:W-:Y:S01]  /*0030*/  CS2R R14, SRZ ;  /* 0x00000000000e7805 */ /* 0x000fe2000001ff00 */
[----:B------:R-:W-:Y:S01]  /*0040*/  ULDC.64 UR4, c[0x0][0x208] ;  /* 0x0000820000047ab9 */ /* 0x000fe20000000a00 */
[----:B------:R-:W3:Y:S05]  /*0050*/  S2R R3, SR_CTAID.X ;  /* 0x0000000000037919 */ /* 0x000eea0000002500 */
[----:B------:R-:W4:Y:S08]  /*0060*/  LDC.64 R4, c[0x0][0x220] ;  /* 0x00008800ff047b82 */ /* 0x000f300000000a00 */
[----:B------:R-:W5:Y:S08]  /*0070*/  LDC.64 R8, c[0x0][0x230] ;  /* 0x00008c00ff087b82 */ /* 0x000f700000000a00 */
[----:B------:R-:W5:Y:S01]  /*0080*/  LDC.64 R10, c[0x0][0x238] ;  /* 0x00008e00ff0a7b82 */ /* 0x000f620000000a00 */
[----:B------:R-:W-:Y:S01]  /*0090*/  HFMA2.MMA R12, -RZ, RZ, 0, 0 ;  /* 0x00000000ff0c7435 */ /* 0x000fe200000001ff */
[----:B------:R-:W-:Y:S01]  /*00a0*/  ULDC.64 UR6, c[0x0][0x240] ;  /* 0x0000900000067ab9 */ /* 0x000fe20000000a00 */
[----:B-1----:R-:W-:-:S02]  /*00b0*/  LOP3.LUT R0, R0, 0x7f, RZ, 0xc0, !PT ;  /* 0x0000007f00007812 */ /* 0x002fc400078ec0ff */
[----:B---3--:R-:W-:-:S03]  /*00c0*/  SHF.R.S32.HI R2, RZ, 0x18, R3 ;  /* 0x00000018ff027819 */ /* 0x008fc60000011403 */
[----:B------:R-:W-:Y:S01]  /*00d0*/  IMAD R0, R3, 0x80, R0 ;  /* 0x0000008003007824 */ /* 0x000fe200078e0200 */
[----:B------:R-:W-:-:S04]  /*00e0*/  SGXT R3, R2, 0x1 ;  /* 0x000000010203781a */ /* 0x000fc80000000200 */
[----:B------:R-:W-:Y:S02]  /*00f0*/  ISETP.GE.AND P0, PT, R0, 0x400, PT ;  /* 0x000004000000780c */ /* 0x000fe40003f06270 */
[----:B------:R-:W-:-:S04]  /*0100*/  LEA.HI R3, R3, R0, RZ, 0x4 ;  /* 0x0000000003037211 */ /* 0x000fc800078f20ff */
[----:B------:R-:W-:-:S04]  /*0110*/  SHF.R.S32.HI R3, RZ, 0x4, R3 ;  /* 0x00000004ff037819 */ /* 0x000fc80000011403 */
[----:B------:R-:W-:-:S04]  /*0120*/  LEA.HI R2, R3, R3, RZ, 0x4 ;  /* 0x0000000303027211 */ /* 0x000fc800078f20ff */
[----:B------:R-:W-:-:S05]  /*0130*/  LOP3.LUT R2, R2, 0xfffffff0, RZ, 0xc0, !PT ;  /* 0xfffffff002027812 */ /* 0x000fca00078ec0ff */
[----:B------:R-:W-:Y:S02]  /*0140*/  IMAD.IADD R13, R3, 0x1, -R2 ;  /* 0x00000001030d7824 */ /* 0x000fe400078e0a02 */
[----:B------:R-:W1:Y:S02]  /*0150*/  LDC.64 R2, c[0x0][0x218] ;  /* 0x00008600ff027b82 */ /* 0x000e640000000a00 */
[----:B--2---:R-:W-:-:S05]  /*0160*/  IMAD.WIDE R6, R13, 0x4, R6 ;  /* 0x000000040d067825 */ /* 0x004fca00078e0206 */
[----:B------:R5:W2:Y:S01]  /*0170*/  @!P0 LDG.E.EL R14, desc[UR4][R6.64] ;  /* 0x00000004060e8981 */ /* 0x000aa2000c2e1900 */
[----:B----4-:R-:W-:-:S05]  /*0180*/  IMAD.WIDE R4, R13, 0x4, R4 ;  /* 0x000000040d047825 */ /* 0x010fca00078e0204 */
[----:B------:R-:W3:Y:S01]  /*0190*/  @!P0 LDG.E.EL R15, desc[UR4][R4.64] ;  /* 0x00000004040f8981 */ /* 0x000ee2000c2e1900 */
[----:B-----5:R-:W-:-:S04]  /*01a0*/  IMAD.WIDE R6, R13, 0x4, R8 ;  /* 0x000000040d067825 */ /* 0x020fc800078e0208 */
[----:B-1----:R-:W-:-:S05]  /*01b0*/  IMAD.WIDE R2, R0, 0x4, R2 ;  /* 0x0000000400027825 */ /* 0x002fca00078e0202 */
[----:B------:R1:W3:Y:S01]  /*01c0*/  @!P0 LDG.E R12, desc[UR4][R2.64] ;  /* 0x00000004020c8981 */ /* 0x0002e2000c1e1900 */
[----:B0-----:R-:W-:Y:S01]  /*01d0*/  IMAD.WIDE R8, R13, 0x4, R10 ;  /* 0x000000040d087825 */ /* 0x001fe200078e020a */
[----:B------:R-:W-:-:S06]  /*01e0*/  CS2R R10, SRZ ;  /* 0x00000000000a7805 */ /* 0x000fcc000001ff00 */
[----:B------:R-:W4:Y:S04]  /*01f0*/  @!P0 LDG.E.EL R10, desc[UR4][R6.64] ;  /* 0x00000004060a8981 */ /* 0x000f28000c2e1900 */
[----:B------:R-:W4:Y:S01]  /*0200*/  @!P0 LDG.E.EL R11, desc[UR4][R8.64] ;  /* 0x00000004080b8981 */ /* 0x000f22000c2e1900 */
[----:B-1----:R-:W-:Y:S02]  /*0210*/  IMAD.MOV.U32 R2, RZ, RZ, 0x3e800000 ;  /* 0x3e800000ff027424 */ /* 0x002fe400078e00ff */
[----:B--2---:R-:W-:-:S04]  /*0220*/  FADD R14, R14, 9.9999997473787516356e-06 ;  /* 0x3727c5ac0e0e7421 */ /* 0x004fc80000000000 */
[----:B------:R-:W0:Y:S02]  /*0230*/  MUFU.SQRT R13, R14 ;  /* 0x0000000e000d7308 */ /* 0x000e240000002000 */
[C---:B0-----:R-:W-:Y:S02]  /*0240*/  FSETP.GT.AND P1, PT, R13.reuse, 8.50705917302346158658e+37, PT ;  /* 0x7e8000000d00780b */ /* 0x041fe40003f24000 */
[----:B------:R-:W-:-:S11]  /*0250*/  FSETP.GEU.AND P2, PT, R13, 1.175494350822287508e-38, PT ;  /* 0x008000000d00780b */ /* 0x000fd60003f4e000 */
[----:B------:R-:W-:-:S04]  /*0260*/  @P1 FMUL R13, R13, 0.25 ;  /* 0x3e8000000d0d1820 */ /* 0x000fc80000400000 */
[----:B------:R-:W-:-:S06]  /*0270*/  @!P2 FMUL R13, R13, 16777216 ;  /* 0x4b8000000d0da820 */ /* 0x000fcc0000400000 */
[----:B------:R-:W0:Y:S01]  /*0280*/  MUFU.RCP R13, R13 ;  /* 0x0000000d000d7308 */ /* 0x000e220000001000 */
[----:B------:R-:W-:-:S05]  /*0290*/  FSEL R2, R2, 1, P1 ;  /* 0x3f80000002027808 */ /* 0x000fca0000800000 */
[----:B------:R-:W-:Y:S01]  /*02a0*/  @!P2 FMUL R2, R2, 16777216 ;  /* 0x4b8000000202a820 */ /* 0x000fe20000400000 */
[----:B---3--:R-:W-:-:S03]  /*02b0*/  FADD R12, -R15, R12 ;  /* 0x0000000c0f0c7221 */ /* 0x008fc60000000100 */
[----:B0-----:R-:W-:-:S04]  /*02c0*/  FMUL R3, R13, R2 ;  /* 0x000000020d037220 */ /* 0x001fc80000400000 */
[----:B------:R-:W-:Y:S02]  /*02d0*/  FMUL R12, R12, R3 ;  /* 0x000000030c0c7220 */ /* 0x000fe40000400000 */
[----:B------:R-:W0:Y:S02]  /*02e0*/  LDC.64 R2, c[0x0][0x210] ;  /* 0x00008400ff027b82 */ /* 0x000e240000000a00 */
[----:B----4-:R-:W-:-:S05]  /*02f0*/  FFMA R11, R12, R10, R11 ;  /* 0x0000000a0c0b7223 */ /* 0x010fca000000000b */
[----:B------:R-:W-:-:S13]  /*0300*/  FSETP.GT.AND P1, PT, R11, RZ, PT ;  /* 0x000000ff0b00720b */ /* 0x000fda0003f24000 */
[----:B------:R-:W-:Y:S01]  /*0310*/  @!P1 FMUL R11, R11, 0.10000000149011611938 ;  /* 0x3dcccccd0b0b9820 */ /* 0x000fe20000400000 */
[----:B------:R-:W-:Y:S01]  /*0320*/  IADD3 R4, P1, R0, UR6, RZ ;  /* 0x0000000600047c10 */ /* 0x000fe2000ff3e0ff */
[----:B0-----:R-:W-:-:S03]  /*0330*/  IMAD.WIDE R2, R0, 0x4, R2 ;  /* 0x0000000400027825 */ /* 0x001fc600078e0202 */
[----:B------:R-:W-:Y:S02]  /*0340*/  FSETP.GT.AND P2, PT, R11, RZ, PT ;  /* 0x000000ff0b00720b */ /* 0x000fe40003f44000 */
[----:B------:R-:W-:Y:S01]  /*0350*/  LEA.HI.X.SX32 R5, R0, UR7, 0x1, P1 ;  /* 0x0000000700057c11 */ /* 0x000fe200088f0eff */
[----:B------:R0:W-:Y:S01]  /*0360*/  @!P0 STG.E desc[UR4][R2.64], R11 ;  /* 0x0000000b02008986 */ /* 0x0001e2000c101904 */
[----:B------:R-:W-:Y:S01]  /*0370*/  SEL R7, RZ, 0x1, !P2 ;  /* 0x00000001ff077807 */ /* 0x000fe20005000000 */
[----:B0-----:R-:W-:Y:S08]  /*0380*/  @P0 EXIT ;  /* 0x000000000000094d */ /* 0x001ff00003800000 */
[----:B------:R-:W-:Y:S01]  /*0390*/  STG.E.U8 desc[UR4][R4.64], R7 ;  /* 0x0000000704007986 */ /* 0x000fe2000c101104 */
[----:B------:R-:W-:Y:S05]  /*03a0*/  EXIT ;  /* 0x000000000000794d */ /* 0x000fea0003800000 */
.L_x_0:
[----:B------:R-:W-:-:S00]  /*03b0*/  BRA `(.L_x_0) ;  /* 0xfffffffc00fc7947 */ /* 0x000fc0000383ffff */
[----:B------:R-:W-:-:S00]  /*03c0*/  NOP ;  /* 0x0000000000007918 */ /* 0x000fc00000000000 */
        /* <DEDUP_REMOVED lines=11> */
.L_x_1:


//--------------------- .nv.global.init           --------------------------
	.section	.nv.global.init,"aw",@progbits
.nv.global.init:
	.type		_$_str,@object
	.size		_$_str,(_$_str_$_2 - _$_str)
_$_str:
        /*0000*/ 	.byte	0x5f, 0x5f, 0x43, 0x55, 0x44, 0x41, 0x5f, 0x46, 0x54, 0x5a, 0x00
	.type		_$_str_$_2,@object
	.size		_$_str_$_2,(.L_1 - _$_str_$_2)
_$_str_$_2:
        /*000b*/ 	.byte	0x5f, 0x5f, 0x43, 0x55, 0x44, 0x41, 0x5f, 0x50, 0x52, 0x45, 0x43, 0x5f, 0x53, 0x51, 0x52, 0x54
        /*001b*/ 	.byte	0x00
.L_1:


//--------------------- .nv.constant0.triton_poi_fused__native_batch_norm_legit_no_training_leaky_relu_leaky_relu_backward_2 --------------------------
	.section	.nv.constant0.triton_poi_fused__native_batch_norm_legit_no_training_leaky_relu_leaky_relu_backward_2,"a",@progbits
	.sectionflags	@""
	.align	4
.nv.constant0.triton_poi_fused__native_batch_norm_legit_no_training_leaky_relu_leaky_relu_backward_2:
	.zero		588
